//
// Generated by NVIDIA NVVM Compiler
//
// Compiler Build ID: CL-36424714
// Cuda compilation tools, release 13.0, V13.0.88
// Based on NVVM 20.0.0
//

.version 9.0
.target sm_100
.address_size 64

	// .globl	_Z3gpuPiS_S_

.visible .entry _Z3gpuPiS_S_(
	.param .u64 .ptr .align 1 _Z3gpuPiS_S__param_0,
	.param .u64 .ptr .align 1 _Z3gpuPiS_S__param_1,
	.param .u64 .ptr .align 1 _Z3gpuPiS_S__param_2
)
{
	.reg .pred 	%p<4>;
	.reg .b32 	%r<15>;
	.reg .b64 	%rd<11>;

	ld.param.u64 	%rd1, [_Z3gpuPiS_S__param_0];
	ld.param.u64 	%rd2, [_Z3gpuPiS_S__param_1];
	ld.param.u64 	%rd3, [_Z3gpuPiS_S__param_2];
	mov.u32 	%r3, %ntid.x;
	mov.u32 	%r4, %ctaid.x;
	mov.u32 	%r5, %tid.x;
	mad.lo.s32 	%r1, %r3, %r4, %r5;
	mov.u32 	%r6, %ntid.y;
	mov.u32 	%r7, %ctaid.y;
	mov.u32 	%r8, %tid.y;
	mad.lo.s32 	%r9, %r6, %r7, %r8;
	setp.gt.s32 	%p1, %r1, 63;
	setp.gt.u32 	%p2, %r9, 63;
	or.pred  	%p3, %p1, %p2;
	@%p3 bra 	$L__BB0_2;
	cvta.to.global.u64 	%rd4, %rd1;
	cvta.to.global.u64 	%rd5, %rd2;
	cvta.to.global.u64 	%rd6, %rd3;
	shl.b32 	%r10, %r1, 6;
	add.s32 	%r11, %r10, %r9;
	mul.wide.s32 	%rd7, %r11, 4;
	add.s64 	%rd8, %rd4, %rd7;
	ld.global.u32 	%r12, [%rd8];
	add.s64 	%rd9, %rd5, %rd7;
	ld.global.u32 	%r13, [%rd9];
	add.s32 	%r14, %r13, %r12;
	add.s64 	%rd10, %rd6, %rd7;
	st.global.u32 	[%rd10], %r14;
$L__BB0_2:
	ret;

}


// ===== COMPILED SASS (sm_100) =====

	.target	sm_100

	.elftype	@"ET_EXEC"


//--------------------- .note.nv.tkinfo           --------------------------
	.section	.note.nv.tkinfo,"",@"SHT_NOTE"
	.sectionflags	@"SHF_NOTE_NV_TKINFO"
	.tkinfo
        /*0018*/ 	.word	0x00000002
        /*0030*/ 	.string	""
        /*0030*/ 	.string	"ptxas"
        /*0030*/ 	.string	"Cuda compilation tools, release 13.0, V13.0.88"
        /*0030*/ 	.string	"Build cuda_13.0.r13.0/compiler.36424714_0"
        /*0030*/ 	.string	"-arch sm_100 -m 64 "



//--------------------- .note.nv.cuinfo           --------------------------
	.section	.note.nv.cuinfo,"",@"SHT_NOTE"
	.sectionflags	@"SHF_NOTE_NV_CUINFO"
        /*0018*/ 	.short	0x0002
        /*001a*/ 	.short	0x0064
        /*001c*/ 	.short	0x0082
	.zero		2


//--------------------- .nv.info                  --------------------------
	.section	.nv.info,"",@"SHT_CUDA_INFO"
	.align	4


	//----- nvinfo : EIATTR_REGCOUNT
	.align		4
        /*0000*/ 	.byte	0x04, 0x2f
        /*0002*/ 	.short	(.L_1 - .L_0)
	.align		4
.L_0:
        /*0004*/ 	.word	index@(_Z3gpuPiS_S_)
        /*0008*/ 	.word	0x0000000c


	//----- nvinfo : EIATTR_FRAME_SIZE
	.align		4
.L_1:
        /*000c*/ 	.byte	0x04, 0x11
        /*000e*/ 	.short	(.L_3 - .L_2)
	.align		4
.L_2:
        /*0010*/ 	.word	index@(_Z3gpuPiS_S_)
        /*0014*/ 	.word	0x00000000


	//----- nvinfo : EIATTR_MIN_STACK_SIZE
	.align		4
.L_3:
        /*0018*/ 	.byte	0x04, 0x12
        /*001a*/ 	.short	(.L_5 - .L_4)
	.align		4
.L_4:
        /*001c*/ 	.word	index@(_Z3gpuPiS_S_)
        /*0020*/ 	.word	0x00000000
.L_5:


//--------------------- .nv.compat                --------------------------
	.section	.nv.compat,"",@"SHT_CUDA_COMPAT_INFO"
	.align	4
        /*0000*/ 	.byte	0x02, 0x09, 0x00, 0x00, 0x02, 0x02, 0x01, 0x00, 0x02, 0x05, 0x05, 0x00, 0x03, 0x07, 0x01, 0x01
        /*0010*/ 	.byte	0x02, 0x03, 0x00, 0x00, 0x02, 0x06, 0x01, 0x00, 0x04, 0x0b, 0x08, 0x00, 0x09, 0x00, 0x00, 0x00
        /*0020*/ 	.byte	0x00, 0x00, 0x00, 0x00


//--------------------- .nv.info._Z3gpuPiS_S_     --------------------------
	.section	.nv.info._Z3gpuPiS_S_,"",@"SHT_CUDA_INFO"
	.sectionflags	@""
	.align	4


	//----- nvinfo : EIATTR_CUDA_API_VERSION
	.align		4
        /*0000*/ 	.byte	0x04, 0x37
        /*0002*/ 	.short	(.L_7 - .L_6)
.L_6:
        /*0004*/ 	.word	0x00000082


	//----- nvinfo : EIATTR_KPARAM_INFO
	.align		4
.L_7:
        /*0008*/ 	.byte	0x04, 0x17
        /*000a*/ 	.short	(.L_9 - .L_8)
.L_8:
        /*000c*/ 	.word	0x00000000
        /*0010*/ 	.short	0x0002
        /*0012*/ 	.short	0x0010
        /*0014*/ 	.byte	0x00, 0xf5, 0x21, 0x00


	//----- nvinfo : EIATTR_KPARAM_INFO
	.align		4
.L_9:
        /*0018*/ 	.byte	0x04, 0x17
        /*001a*/ 	.short	(.L_11 - .L_10)
.L_10:
        /*001c*/ 	.word	0x00000000
        /*0020*/ 	.short	0x0001
        /*0022*/ 	.short	0x0008
        /*0024*/ 	.byte	0x00, 0xf5, 0x21, 0x00


	//----- nvinfo : EIATTR_KPARAM_INFO
	.align		4
.L_11:
        /*0028*/ 	.byte	0x04, 0x17
        /*002a*/ 	.short	(.L_13 - .L_12)
.L_12:
        /*002c*/ 	.word	0x00000000
        /*0030*/ 	.short	0x0000
        /*0032*/ 	.short	0x0000
        /*0034*/ 	.byte	0x00, 0xf5, 0x21, 0x00


	//----- nvinfo : EIATTR_SPARSE_MMA_MASK
	.align		4
.L_13:
        /*0038*/ 	.byte	0x03, 0x50
        /*003a*/ 	.short	0x0000


	//----- nvinfo : EIATTR_MAXREG_COUNT
	.align		4
        /*003c*/ 	.byte	0x03, 0x1b
        /*003e*/ 	.short	0x00ff


	//----- nvinfo : EIATTR_MERCURY_ISA_VERSION
	.align		4
        /*0040*/ 	.byte	0x03, 0x5f
        /*0042*/ 	.short	0x0101


	//----- nvinfo : EIATTR_VRC_CTA_INIT_COUNT
	.align		4
        /*0044*/ 	.byte	0x02, 0x4a
	.zero		1
	.zero		1


	//----- nvinfo : EIATTR_EXIT_INSTR_OFFSETS
	.align		4
        /*0048*/ 	.byte	0x04, 0x1c
        /*004a*/ 	.short	(.L_15 - .L_14)


	//   ....[0]....
.L_14:
        /*004c*/ 	.word	0x000000b0


	//   ....[1]....
        /*0050*/ 	.word	0x00000180


	//----- nvinfo : EIATTR_CBANK_PARAM_SIZE
	.align		4
.L_15:
        /*0054*/ 	.byte	0x03, 0x19
        /*0056*/ 	.short	0x0018


	//----- nvinfo : EIATTR_PARAM_CBANK
	.align		4
        /*0058*/ 	.byte	0x04, 0x0a
        /*005a*/ 	.short	(.L_17 - .L_16)
	.align		4
.L_16:
        /*005c*/ 	.word	index@(.nv.constant0._Z3gpuPiS_S_)
        /*0060*/ 	.short	0x0380
        /*0062*/ 	.short	0x0018


	//----- nvinfo : EIATTR_SW_WAR
	.align		4
.L_17:
        /*0064*/ 	.byte	0x04, 0x36
        /*0066*/ 	.short	(.L_19 - .L_18)
.L_18:
        /*0068*/ 	.word	0x00000008
.L_19:


//--------------------- .nv.callgraph             --------------------------
	.section	.nv.callgraph,"",@"SHT_CUDA_CALLGRAPH"
	.align	4
	.sectionentsize	8
	.align		4
        /*0000*/ 	.word	0x00000000
	.align		4
        /*0004*/ 	.word	0xffffffff
	.align		4
        /*0008*/ 	.word	0x00000000
	.align		4
        /*000c*/ 	.word	0xfffffffe
	.align		4
        /*0010*/ 	.word	0x00000000
	.align		4
        /*0014*/ 	.word	0xfffffffd
	.align		4
        /*0018*/ 	.word	0x00000000
	.align		4
        /*001c*/ 	.word	0xfffffffc


//--------------------- .text._Z3gpuPiS_S_        --------------------------
	.section	.text._Z3gpuPiS_S_,"ax",@progbits
	.align	128
        .global         _Z3gpuPiS_S_
        .type           _Z3gpuPiS_S_,@function
        .size           _Z3gpuPiS_S_,(.L_x_1 - _Z3gpuPiS_S_)
        .other          _Z3gpuPiS_S_,@"STO_CUDA_ENTRY STV_DEFAULT"
_Z3gpuPiS_S_:
.text._Z3gpuPiS_S_:
[----:B------:R-:W-:Y:S01]  /*0000*/  LDC R1, c[0x0][0x37c] ;  /* 0x0000df00ff017b82 */ /* 0x000fe20000000800 */
[----:B------:R-:W0:Y:S01]  /*0010*/  S2R R7, SR_CTAID.Y ;  /* 0x0000000000077919 */ /* 0x000e220000002600 */
[----:B------:R-:W1:Y:S01]  /*0020*/  LDCU UR4, c[0x0][0x360] ;  /* 0x00006c00ff0477ac */ /* 0x000e620008000800 */
[----:B------:R-:W0:Y:S01]  /*0030*/  S2R R2, SR_TID.Y ;  /* 0x0000000000027919 */ /* 0x000e220000002200 */
[----:B------:R-:W0:Y:S01]  /*0040*/  LDCU UR5, c[0x0][0x364] ;  /* 0x00006c80ff0577ac */ /* 0x000e220008000800 */
[----:B------:R-:W1:Y:S01]  /*0050*/  S2R R0, SR_CTAID.X ;  /* 0x0000000000007919 */ /* 0x000e620000002500 */
[----:B------:R-:W1:Y:S01]  /*0060*/  S2R R3, SR_TID.X ;  /* 0x0000000000037919 */ /* 0x000e620000002100 */
[----:B0-----:R-:W-:-:S05]  /*0070*/  IMAD R7, R7, UR5, R2 ;  /* 0x0000000507077c24 */ /* 0x001fca000f8e0202 */
[----:B------:R-:W-:Y:S01]  /*0080*/  ISETP.GT.U32.AND P0, PT, R7, 0x3f, PT ;  /* 0x0000003f0700780c */ /* 0x000fe20003f04070 */
[----:B-1----:R-:W-:-:S05]  /*0090*/  IMAD R0, R0, UR4, R3 ;  /* 0x0000000400007c24 */ /* 0x002fca000f8e0203 */
[----:B------:R-:W-:-:S13]  /*00a0*/  ISETP.GT.OR P0, PT, R0, 0x3f, P0 ;  /* 0x0000003f0000780c */ /* 0x000fda0000704670 */
[----:B------:R-:W-:Y:S05]  /*00b0*/  @P0 EXIT ;  /* 0x000000000000094d */ /* 0x000fea0003800000 */
[----:B------:R-:W0:Y:S01]  /*00c0*/  LDC.64 R2, c[0x0][0x380] ;  /* 0x0000e000ff027b82 */ /* 0x000e220000000a00 */
[----:B------:R-:W1:Y:S01]  /*00d0*/  LDCU.64 UR4, c[0x0][0x358] ;  /* 0x00006b00ff0477ac */ /* 0x000e620008000a00 */
[----:B------:R-:W-:-:S06]  /*00e0*/  LEA R9, R0, R7, 0x6 ;  /* 0x0000000700097211 */ /* 0x000fcc00078e30ff */
[----:B------:R-:W2:Y:S08]  /*00f0*/  LDC.64 R4, c[0x0][0x388] ;  /* 0x0000e200ff047b82 */ /* 0x000eb00000000a00 */
[----:B------:R-:W3:Y:S01]  /*0100*/  LDC.64 R6, c[0x0][0x390] ;  /* 0x0000e400ff067b82 */ /* 0x000ee20000000a00 */
[----:B0-----:R-:W-:-:S06]  /*0110*/  IMAD.WIDE R2, R9, 0x4, R2 ;  /* 0x0000000409027825 */ /* 0x001fcc00078e0202 */
[----:B-1----:R-:W4:Y:S01]  /*0120*/  LDG.E R2, desc[UR4][R2.64] ;  /* 0x0000000402027981 */ /* 0x002f22000c1e1900 */
[----:B--2---:R-:W-:-:S06]  /*0130*/  IMAD.WIDE R4, R9, 0x4, R4 ;  /* 0x0000000409047825 */ /* 0x004fcc00078e0204 */
[----:B------:R-:W4:Y:S01]  /*0140*/  LDG.E R5, desc[UR4][R4.64] ;  /* 0x0000000404057981 */ /* 0x000f22000c1e1900 */
[----:B---3--:R-:W-:Y:S01]  /*0150*/  IMAD.WIDE R6, R9, 0x4, R6 ;  /* 0x0000000409067825 */ /* 0x008fe200078e0206 */
[----:B----4-:R-:W-:-:S05]  /*0160*/  IADD3 R9, PT, PT, R2, R5, RZ ;  /* 0x0000000502097210 */ /* 0x010fca0007ffe0ff */
[----:B------:R-:W-:Y:S01]  /*0170*/  STG.E desc[UR4][R6.64], R9 ;  /* 0x0000000906007986 */ /* 0x000fe2000c101904 */
[----:B------:R-:W-:Y:S05]  /*0180*/  EXIT ;  /* 0x000000000000794d */ /* 0x000fea0003800000 */
.L_x_0:
[----:B------:R-:W-:-:S00]  /*0190*/  BRA `(.L_x_0) ;  /* 0xfffffffc00fc7947 */ /* 0x000fc0000383ffff */
[----:B------:R-:W-:-:S00]  /*01a0*/  NOP ;  /* 0x0000000000007918 */ /* 0x000fc00000000000 */
        /* <DEDUP_REMOVED lines=13> */
.L_x_1:


//--------------------- .nv.shared.reserved.0     --------------------------
	.section	.nv.shared.reserved.0,"aw",@nobits
	.weak		__nv_reservedSMEM_offset_0_alias
	.size		__nv_reservedSMEM_offset_0_alias, 0, 64
	.other		__nv_reservedSMEM_offset_0_alias,@"STO_CUDA_RESERVED_SHARED STV_DEFAULT"
__nv_reservedSMEM_offset_0_alias:
	.zero		0
	.zero		64


//--------------------- .nv.constant0._Z3gpuPiS_S_ --------------------------
	.section	.nv.constant0._Z3gpuPiS_S_,"a",@progbits
	.sectionflags	@""
	.align	4
.nv.constant0._Z3gpuPiS_S_:
	.zero		920


//--------------------- SYMBOLS --------------------------

	.type		.nv.reservedSmem.offset0,@object
	.size		.nv.reservedSmem.offset0,0x4
